//
// Generated by NVIDIA NVVM Compiler
//
// Compiler Build ID: CL-36424714
// Cuda compilation tools, release 13.0, V13.0.88
// Based on NVVM 20.0.0
//

.version 9.0
.target sm_100
.address_size 64

	// .globl	_Z8F1_ScorePfS_S_iiPj
.extern .func  (.param .b32 func_retval0) vprintf
(
	.param .b64 vprintf_param_0,
	.param .b64 vprintf_param_1
)
;
.global .align 1 .b8 $str[62] = {87, 97, 114, 110, 105, 110, 103, 58, 32, 90, 101, 114, 111, 32, 100, 105, 118, 105, 116, 105, 111, 110, 32, 105, 110, 32, 102, 49, 95, 115, 99, 111, 114, 101, 91, 37, 105, 93, 44, 32, 118, 97, 108, 117, 101, 32, 119, 97, 115, 32, 115, 101, 116, 32, 116, 111, 32, 45, 49, 46, 10};

.visible .entry _Z8F1_ScorePfS_S_iiPj(
	.param .u64 .ptr .align 1 _Z8F1_ScorePfS_S_iiPj_param_0,
	.param .u64 .ptr .align 1 _Z8F1_ScorePfS_S_iiPj_param_1,
	.param .u64 .ptr .align 1 _Z8F1_ScorePfS_S_iiPj_param_2,
	.param .u32 _Z8F1_ScorePfS_S_iiPj_param_3,
	.param .u32 _Z8F1_ScorePfS_S_iiPj_param_4,
	.param .u64 .ptr .align 1 _Z8F1_ScorePfS_S_iiPj_param_5
)
{
	.local .align 8 .b8 	__local_depot0[8];
	.reg .b64 	%SP;
	.reg .b64 	%SPL;
	.reg .pred 	%p<14>;
	.reg .b32 	%r<27>;
	.reg .b32 	%f<13>;
	.reg .b64 	%rd<23>;
	.reg .b64 	%fd<4>;

	mov.u64 	%SPL, __local_depot0;
	cvta.local.u64 	%SP, %SPL;
	ld.param.u64 	%rd5, [_Z8F1_ScorePfS_S_iiPj_param_0];
	ld.param.u64 	%rd6, [_Z8F1_ScorePfS_S_iiPj_param_1];
	ld.param.u64 	%rd8, [_Z8F1_ScorePfS_S_iiPj_param_2];
	ld.param.u32 	%r6, [_Z8F1_ScorePfS_S_iiPj_param_3];
	ld.param.u32 	%r7, [_Z8F1_ScorePfS_S_iiPj_param_4];
	ld.param.u64 	%rd7, [_Z8F1_ScorePfS_S_iiPj_param_5];
	cvta.to.global.u64 	%rd1, %rd8;
	mov.u32 	%r8, %tid.x;
	mov.u32 	%r9, %ctaid.x;
	mov.u32 	%r10, %ntid.x;
	mad.lo.s32 	%r1, %r9, %r10, %r8;
	mov.u32 	%r11, %tid.y;
	mov.u32 	%r12, %ctaid.y;
	mov.u32 	%r13, %ntid.y;
	mad.lo.s32 	%r2, %r12, %r13, %r11;
	mad.lo.s32 	%r3, %r6, %r2, %r1;
	mul.lo.s32 	%r14, %r7, %r6;
	setp.ge.u32 	%p1, %r3, %r14;
	setp.ge.u32 	%p2, %r1, %r6;
	or.pred  	%p3, %p2, %p1;
	setp.ge.u32 	%p4, %r2, %r7;
	or.pred  	%p5, %p4, %p3;
	@%p5 bra 	$L__BB0_14;
	shl.b32 	%r15, %r2, 1;
	cvta.to.global.u64 	%rd9, %rd5;
	cvta.to.global.u64 	%rd10, %rd7;
	cvta.to.global.u64 	%rd11, %rd6;
	mul.wide.u32 	%rd12, %r3, 4;
	add.s64 	%rd2, %rd11, %rd12;
	ld.global.f32 	%f11, [%rd2];
	setp.neu.f32 	%p6, %f11, 0f3F800000;
	mul.wide.u32 	%rd13, %r1, 4;
	add.s64 	%rd3, %rd9, %rd13;
	mul.wide.u32 	%rd14, %r15, 4;
	add.s64 	%rd4, %rd10, %rd14;
	@%p6 bra 	$L__BB0_4;
	ld.global.f32 	%f7, [%rd3];
	setp.neu.f32 	%p7, %f7, 0f3F800000;
	mov.f32 	%f11, 0f3F800000;
	@%p7 bra 	$L__BB0_4;
	atom.global.add.u32 	%r16, [%rd4], 1;
	ld.global.f32 	%f11, [%rd2];
$L__BB0_4:
	setp.neu.f32 	%p8, %f11, 0f00000000;
	@%p8 bra 	$L__BB0_7;
	ld.global.f32 	%f8, [%rd3];
	setp.neu.f32 	%p9, %f8, 0f3F800000;
	@%p9 bra 	$L__BB0_7;
	atom.global.add.u32 	%r17, [%rd4+4], 1;
	ld.global.f32 	%f11, [%rd2];
$L__BB0_7:
	setp.neu.f32 	%p10, %f11, 0f3F800000;
	@%p10 bra 	$L__BB0_10;
	ld.global.f32 	%f9, [%rd3];
	setp.neu.f32 	%p11, %f9, 0f00000000;
	@%p11 bra 	$L__BB0_10;
	atom.global.add.u32 	%r18, [%rd4+8], 1;
$L__BB0_10:
	add.s32 	%r19, %r6, -1;
	setp.ne.s32 	%p12, %r3, %r19;
	@%p12 bra 	$L__BB0_14;
	ld.global.u32 	%r4, [%rd4];
	ld.global.u32 	%r20, [%rd4+4];
	ld.global.u32 	%r21, [%rd4+8];
	cvt.rn.f64.u32 	%fd1, %r4;
	add.s32 	%r22, %r21, %r20;
	cvt.rn.f64.u32 	%fd2, %r22;
	fma.rn.f64 	%fd3, %fd2, 0d3FE0000000000000, %fd1;
	cvt.rzi.u32.f64 	%r5, %fd3;
	setp.ne.s32 	%p13, %r5, 0;
	@%p13 bra 	$L__BB0_13;
	mul.wide.u32 	%rd17, %r2, 4;
	add.s64 	%rd18, %rd1, %rd17;
	mov.b32 	%r24, -1082130432;
	st.global.u32 	[%rd18], %r24;
	add.u64 	%rd19, %SP, 0;
	add.u64 	%rd20, %SPL, 0;
	st.local.u32 	[%rd20], %r2;
	mov.u64 	%rd21, $str;
	cvta.global.u64 	%rd22, %rd21;
	{ // callseq 0, 0
	.param .b64 param0;
	st.param.b64 	[param0], %rd22;
	.param .b64 param1;
	st.param.b64 	[param1], %rd19;
	.param .b32 retval0;
	call.uni (retval0), 
	vprintf, 
	(
	param0, 
	param1
	);
	ld.param.b32 	%r25, [retval0];
	} // callseq 0
	bra.uni 	$L__BB0_14;
$L__BB0_13:
	div.u32 	%r23, %r4, %r5;
	cvt.rn.f32.u32 	%f10, %r23;
	mul.wide.u32 	%rd15, %r2, 4;
	add.s64 	%rd16, %rd1, %rd15;
	st.global.f32 	[%rd16], %f10;
$L__BB0_14:
	ret;

}


// ===== COMPILED SASS (sm_100) =====

	.target	sm_100

	.elftype	@"ET_EXEC"


//--------------------- .note.nv.tkinfo           --------------------------
	.section	.note.nv.tkinfo,"",@"SHT_NOTE"
	.sectionflags	@"SHF_NOTE_NV_TKINFO"
	.tkinfo
        /*0018*/ 	.word	0x00000002
        /*0030*/ 	.string	""
        /*0030*/ 	.string	"ptxas"
        /*0030*/ 	.string	"Cuda compilation tools, release 13.0, V13.0.88"
        /*0030*/ 	.string	"Build cuda_13.0.r13.0/compiler.36424714_0"
        /*0030*/ 	.string	"-arch sm_100 -m 64 "



//--------------------- .note.nv.cuinfo           --------------------------
	.section	.note.nv.cuinfo,"",@"SHT_NOTE"
	.sectionflags	@"SHF_NOTE_NV_CUINFO"
        /*0018*/ 	.short	0x0002
        /*001a*/ 	.short	0x0064
        /*001c*/ 	.short	0x0082
	.zero		2


//--------------------- .nv.info                  --------------------------
	.section	.nv.info,"",@"SHT_CUDA_INFO"
	.align	4


	//----- nvinfo : EIATTR_REGCOUNT
	.align		4
        /*0000*/ 	.byte	0x04, 0x2f
        /*0002*/ 	.short	(.L_2 - .L_1)
	.align		4
.L_1:
        /*0004*/ 	.word	index@(_Z8F1_ScorePfS_S_iiPj)
        /*0008*/ 	.word	0x00000018


	//----- nvinfo : EIATTR_FRAME_SIZE
	.align		4
.L_2:
        /*000c*/ 	.byte	0x04, 0x11
        /*000e*/ 	.short	(.L_4 - .L_3)
	.align		4
.L_3:
        /*0010*/ 	.word	index@(_Z8F1_ScorePfS_S_iiPj)
        /*0014*/ 	.word	0x00000008


	//----- nvinfo : EIATTR_MIN_STACK_SIZE
	.align		4
.L_4:
        /*0018*/ 	.byte	0x04, 0x12
        /*001a*/ 	.short	(.L_6 - .L_5)
	.align		4
.L_5:
        /*001c*/ 	.word	index@(_Z8F1_ScorePfS_S_iiPj)
        /*0020*/ 	.word	0x00000008
.L_6:


//--------------------- .nv.compat                --------------------------
	.section	.nv.compat,"",@"SHT_CUDA_COMPAT_INFO"
	.align	4
        /*0000*/ 	.byte	0x02, 0x09, 0x00, 0x00, 0x02, 0x02, 0x01, 0x00, 0x02, 0x05, 0x05, 0x00, 0x03, 0x07, 0x01, 0x01
        /*0010*/ 	.byte	0x02, 0x03, 0x00, 0x00, 0x02, 0x06, 0x01, 0x00, 0x04, 0x0b, 0x08, 0x00, 0x01, 0x00, 0x00, 0x00
        /*0020*/ 	.byte	0x00, 0x00, 0x00, 0x00


//--------------------- .nv.info._Z8F1_ScorePfS_S_iiPj --------------------------
	.section	.nv.info._Z8F1_ScorePfS_S_iiPj,"",@"SHT_CUDA_INFO"
	.sectionflags	@""
	.align	4


	//----- nvinfo : EIATTR_CUDA_API_VERSION
	.align		4
        /*0000*/ 	.byte	0x04, 0x37
        /*0002*/ 	.short	(.L_8 - .L_7)
.L_7:
        /*0004*/ 	.word	0x00000082


	//----- nvinfo : EIATTR_KPARAM_INFO
	.align		4
.L_8:
        /*0008*/ 	.byte	0x04, 0x17
        /*000a*/ 	.short	(.L_10 - .L_9)
.L_9:
        /*000c*/ 	.word	0x00000000
        /*0010*/ 	.short	0x0005
        /*0012*/ 	.short	0x0020
        /*0014*/ 	.byte	0x00, 0xf5, 0x21, 0x00


	//----- nvinfo : EIATTR_KPARAM_INFO
	.align		4
.L_10:
        /*0018*/ 	.byte	0x04, 0x17
        /*001a*/ 	.short	(.L_12 - .L_11)
.L_11:
        /*001c*/ 	.word	0x00000000
        /*0020*/ 	.short	0x0004
        /*0022*/ 	.short	0x001c
        /*0024*/ 	.byte	0x00, 0xf0, 0x11, 0x00


	//----- nvinfo : EIATTR_KPARAM_INFO
	.align		4
.L_12:
        /*0028*/ 	.byte	0x04, 0x17
        /*002a*/ 	.short	(.L_14 - .L_13)
.L_13:
        /*002c*/ 	.word	0x00000000
        /*0030*/ 	.short	0x0003
        /*0032*/ 	.short	0x0018
        /*0034*/ 	.byte	0x00, 0xf0, 0x11, 0x00


	//----- nvinfo : EIATTR_KPARAM_INFO
	.align		4
.L_14:
        /*0038*/ 	.byte	0x04, 0x17
        /*003a*/ 	.short	(.L_16 - .L_15)
.L_15:
        /*003c*/ 	.word	0x00000000
        /*0040*/ 	.short	0x0002
        /*0042*/ 	.short	0x0010
        /*0044*/ 	.byte	0x00, 0xf5, 0x21, 0x00


	//----- nvinfo : EIATTR_KPARAM_INFO
	.align		4
.L_16:
        /*0048*/ 	.byte	0x04, 0x17
        /*004a*/ 	.short	(.L_18 - .L_17)
.L_17:
        /*004c*/ 	.word	0x00000000
        /*0050*/ 	.short	0x0001
        /*0052*/ 	.short	0x0008
        /*0054*/ 	.byte	0x00, 0xf5, 0x21, 0x00


	//----- nvinfo : EIATTR_KPARAM_INFO
	.align		4
.L_18:
        /*0058*/ 	.byte	0x04, 0x17
        /*005a*/ 	.short	(.L_20 - .L_19)
.L_19:
        /*005c*/ 	.word	0x00000000
        /*0060*/ 	.short	0x0000
        /*0062*/ 	.short	0x0000
        /*0064*/ 	.byte	0x00, 0xf5, 0x21, 0x00


	//----- nvinfo : EIATTR_SPARSE_MMA_MASK
	.align		4
.L_20:
        /*0068*/ 	.byte	0x03, 0x50
        /*006a*/ 	.short	0x0000


	//----- nvinfo : EIATTR_MAXREG_COUNT
	.align		4
        /*006c*/ 	.byte	0x03, 0x1b
        /*006e*/ 	.short	0x00ff


	//----- nvinfo : EIATTR_EXTERNS
	.align		4
        /*0070*/ 	.byte	0x04, 0x0f
        /*0072*/ 	.short	(.L_22 - .L_21)


	//   ....[0]....
	.align		4
.L_21:
        /*0074*/ 	.word	index@(vprintf)


	//----- nvinfo : EIATTR_MERCURY_ISA_VERSION
	.align		4
.L_22:
        /*0078*/ 	.byte	0x03, 0x5f
        /*007a*/ 	.short	0x0101


	//----- nvinfo : EIATTR_VRC_CTA_INIT_COUNT
	.align		4
        /*007c*/ 	.byte	0x02, 0x4a
	.zero		1
	.zero		1


	//----- nvinfo : EIATTR_SYSCALL_OFFSETS
	.align		4
        /*0080*/ 	.byte	0x04, 0x46
        /*0082*/ 	.short	(.L_24 - .L_23)


	//   ....[0]....
.L_23:
        /*0084*/ 	.word	0x00000540


	//----- nvinfo : EIATTR_EXIT_INSTR_OFFSETS
	.align		4
.L_24:
        /*0088*/ 	.byte	0x04, 0x1c
        /*008a*/ 	.short	(.L_26 - .L_25)


	//   ....[0]....
.L_25:
        /*008c*/ 	.word	0x00000140


	//   ....[1]....
        /*0090*/ 	.word	0x000003e0


	//   ....[2]....
        /*0094*/ 	.word	0x00000550


	//   ....[3]....
        /*0098*/ 	.word	0x000006c0


	//----- nvinfo : EIATTR_CRS_STACK_SIZE
	.align		4
.L_26:
        /*009c*/ 	.byte	0x04, 0x1e
        /*009e*/ 	.short	(.L_28 - .L_27)
.L_27:
        /*00a0*/ 	.word	0x00000000


	//----- nvinfo : EIATTR_CBANK_PARAM_SIZE
	.align		4
.L_28:
        /*00a4*/ 	.byte	0x03, 0x19
        /*00a6*/ 	.short	0x0028


	//----- nvinfo : EIATTR_PARAM_CBANK
	.align		4
        /*00a8*/ 	.byte	0x04, 0x0a
        /*00aa*/ 	.short	(.L_30 - .L_29)
	.align		4
.L_29:
        /*00ac*/ 	.word	index@(.nv.constant0._Z8F1_ScorePfS_S_iiPj)
        /*00b0*/ 	.short	0x0380
        /*00b2*/ 	.short	0x0028


	//----- nvinfo : EIATTR_SW_WAR
	.align		4
.L_30:
        /*00b4*/ 	.byte	0x04, 0x36
        /*00b6*/ 	.short	(.L_32 - .L_31)
.L_31:
        /*00b8*/ 	.word	0x00000008
.L_32:


//--------------------- .nv.callgraph             --------------------------
	.section	.nv.callgraph,"",@"SHT_CUDA_CALLGRAPH"
	.align	4
	.sectionentsize	8
	.align		4
        /*0000*/ 	.word	0x00000000
	.align		4
        /*0004*/ 	.word	0xffffffff
	.align		4
        /*0008*/ 	.word	index@(_Z8F1_ScorePfS_S_iiPj)
	.align		4
        /*000c*/ 	.word	index@(vprintf)
	.align		4
        /*0010*/ 	.word	0x00000000
	.align		4
        /*0014*/ 	.word	0xfffffffe
	.align		4
        /*0018*/ 	.word	0x00000000
	.align		4
        /*001c*/ 	.word	0xfffffffd
	.align		4
        /*0020*/ 	.word	0x00000000
	.align		4
        /*0024*/ 	.word	0xfffffffc


//--------------------- .nv.constant4             --------------------------
	.section	.nv.constant4,"a",@progbits
	.align	8
	.align		8
.nv.constant4:
        /*0000*/ 	.dword	vprintf
	.align		8
        /*0008*/ 	.dword	$str


//--------------------- .text._Z8F1_ScorePfS_S_iiPj --------------------------
	.section	.text._Z8F1_ScorePfS_S_iiPj,"ax",@progbits
	.align	128
        .global         _Z8F1_ScorePfS_S_iiPj
        .type           _Z8F1_ScorePfS_S_iiPj,@function
        .size           _Z8F1_ScorePfS_S_iiPj,(.L_x_9 - _Z8F1_ScorePfS_S_iiPj)
        .other          _Z8F1_ScorePfS_S_iiPj,@"STO_CUDA_ENTRY STV_DEFAULT"
_Z8F1_ScorePfS_S_iiPj:
.text._Z8F1_ScorePfS_S_iiPj:
[----:B------:R-:W0:Y:S01]  /*0000*/  LDC R1, c[0x0][0x37c] ;  /* 0x0000df00ff017b82 */ /* 0x000e220000000800 */
[----:B------:R-:W1:Y:S01]  /*0010*/  S2R R11, SR_TID.X ;  /* 0x00000000000b7919 */ /* 0x000e620000002100 */
[----:B------:R-:W2:Y:S06]  /*0020*/  LDCU UR6, c[0x0][0x2fc] ;  /* 0x00005f80ff0677ac */ /* 0x000eac0008000800 */
[----:B------:R-:W1:Y:S01]  /*0030*/  S2UR UR4, SR_CTAID.X ;  /* 0x00000000000479c3 */ /* 0x000e620000002500 */
[----:B0-----:R-:W-:Y:S01]  /*0040*/  VIADD R1, R1, 0xfffffff8 ;  /* 0xfffffff801017836 */ /* 0x001fe20000000000 */
[----:B------:R-:W0:Y:S01]  /*0050*/  S2R R2, SR_TID.Y ;  /* 0x0000000000027919 */ /* 0x000e220000002200 */
[----:B------:R-:W3:Y:S05]  /*0060*/  LDCU.64 UR8, c[0x0][0x398] ;  /* 0x00007300ff0877ac */ /* 0x000eea0008000a00 */
[----:B------:R-:W1:Y:S08]  /*0070*/  LDC R0, c[0x0][0x360] ;  /* 0x0000d800ff007b82 */ /* 0x000e700000000800 */
[----:B------:R-:W0:Y:S08]  /*0080*/  S2UR UR5, SR_CTAID.Y ;  /* 0x00000000000579c3 */ /* 0x000e300000002600 */
[----:B------:R-:W0:Y:S01]  /*0090*/  LDC R3, c[0x0][0x364] ;  /* 0x0000d900ff037b82 */ /* 0x000e220000000800 */
[----:B-1----:R-:W-:Y:S01]  /*00a0*/  IMAD R11, R0, UR4, R11 ;  /* 0x00000004000b7c24 */ /* 0x002fe2000f8e020b */
[----:B---3--:R-:W-:Y:S01]  /*00b0*/  UIMAD UR4, UR8, UR9, URZ ;  /* 0x00000009080472a4 */ /* 0x008fe2000f8e02ff */
[----:B0-----:R-:W-:Y:S01]  /*00c0*/  IMAD R0, R3, UR5, R2 ;  /* 0x0000000503007c24 */ /* 0x001fe2000f8e0202 */
[----:B------:R-:W0:Y:S03]  /*00d0*/  LDCU UR5, c[0x0][0x2f8] ;  /* 0x00005f00ff0577ac */ /* 0x000e260008000800 */
[----:B------:R-:W-:-:S05]  /*00e0*/  IMAD R13, R0, UR8, R11 ;  /* 0x00000008000d7c24 */ /* 0x000fca000f8e020b */
[----:B------:R-:W-:-:S04]  /*00f0*/  ISETP.GE.U32.AND P0, PT, R13, UR4, PT ;  /* 0x000000040d007c0c */ /* 0x000fc8000bf06070 */
[----:B------:R-:W-:-:S04]  /*0100*/  ISETP.GE.U32.OR P0, PT, R11, UR8, P0 ;  /* 0x000000080b007c0c */ /* 0x000fc80008706470 */
[----:B------:R-:W-:Y:S02]  /*0110*/  ISETP.GE.U32.OR P0, PT, R0, UR9, P0 ;  /* 0x0000000900007c0c */ /* 0x000fe40008706470 */
[----:B0-----:R-:W-:-:S05]  /*0120*/  IADD3 R6, P1, PT, R1, UR5, RZ ;  /* 0x0000000501067c10 */ /* 0x001fca000ff3e0ff */
[----:B--2---:R-:W-:-:S06]  /*0130*/  IMAD.X R7, RZ, RZ, UR6, P1 ;  /* 0x00000006ff077e24 */ /* 0x004fcc00088e06ff */
[----:B------:R-:W-:Y:S05]  /*0140*/  @P0 EXIT ;  /* 0x000000000000094d */ /* 0x000fea0003800000 */
[----:B------:R-:W0:Y:S01]  /*0150*/  LDC.64 R2, c[0x0][0x388] ;  /* 0x0000e200ff027b82 */ /* 0x000e220000000a00 */
[----:B------:R-:W1:Y:S07]  /*0160*/  LDCU.64 UR36, c[0x0][0x358] ;  /* 0x00006b00ff2477ac */ /* 0x000e6e0008000a00 */
[----:B------:R-:W2:Y:S08]  /*0170*/  LDC.64 R8, c[0x0][0x380] ;  /* 0x0000e000ff087b82 */ /* 0x000eb00000000a00 */
[----:B------:R-:W3:Y:S01]  /*0180*/  LDC.64 R4, c[0x0][0x3a0] ;  /* 0x0000e800ff047b82 */ /* 0x000ee20000000a00 */
[----:B0-----:R-:W-:-:S05]  /*0190*/  IMAD.WIDE.U32 R2, R13, 0x4, R2 ;  /* 0x000000040d027825 */ /* 0x001fca00078e0002 */
[----:B-1----:R-:W4:Y:S01]  /*01a0*/  LDG.E R10, desc[UR36][R2.64] ;  /* 0x00000024020a7981 */ /* 0x002f22000c1e1900 */
[----:B------:R-:W-:Y:S01]  /*01b0*/  SHF.L.U32 R15, R0, 0x1, RZ ;  /* 0x00000001000f7819 */ /* 0x000fe200000006ff */
[----:B------:R-:W-:Y:S01]  /*01c0*/  BSSY.RECONVERGENT B0, `(.L_x_0) ;  /* 0x000000c000007945 */ /* 0x000fe20003800200 */
[----:B--2---:R-:W-:-:S04]  /*01d0*/  IMAD.WIDE.U32 R8, R11, 0x4, R8 ;  /* 0x000000040b087825 */ /* 0x004fc800078e0008 */
[----:B---3--:R-:W-:Y:S01]  /*01e0*/  IMAD.WIDE.U32 R4, R15, 0x4, R4 ;  /* 0x000000040f047825 */ /* 0x008fe200078e0004 */
[----:B----4-:R-:W-:-:S13]  /*01f0*/  FSETP.NEU.AND P0, PT, R10, 1, PT ;  /* 0x3f8000000a00780b */ /* 0x010fda0003f0d000 */
[----:B------:R-:W-:Y:S05]  /*0200*/  @P0 BRA `(.L_x_1) ;  /* 0x00000000001c0947 */ /* 0x000fea0003800000 */
[----:B------:R-:W2:Y:S02]  /*0210*/  LDG.E R10, desc[UR36][R8.64] ;  /* 0x00000024080a7981 */ /* 0x000ea4000c1e1900 */
[----:B--2---:R-:W-:Y:S01]  /*0220*/  FSETP.NEU.AND P0, PT, R10, 1, PT ;  /* 0x3f8000000a00780b */ /* 0x004fe20003f0d000 */
[----:B------:R-:W-:-:S12]  /*0230*/  IMAD.MOV.U32 R10, RZ, RZ, 0x3f800000 ;  /* 0x3f800000ff0a7424 */ /* 0x000fd800078e00ff */
[----:B------:R-:W-:Y:S05]  /*0240*/  @P0 BRA `(.L_x_1) ;  /* 0x00000000000c0947 */ /* 0x000fea0003800000 */
[----:B------:R-:W-:-:S05]  /*0250*/  IMAD.MOV.U32 R11, RZ, RZ, 0x1 ;  /* 0x00000001ff0b7424 */ /* 0x000fca00078e00ff */
[----:B------:R0:W-:Y:S04]  /*0260*/  REDG.E.ADD.STRONG.GPU desc[UR36][R4.64], R11 ;  /* 0x0000000b0400798e */ /* 0x0001e8000c12e124 */
[----:B------:R0:W5:Y:S02]  /*0270*/  LDG.E R10, desc[UR36][R2.64] ;  /* 0x00000024020a7981 */ /* 0x000164000c1e1900 */
.L_x_1:
[----:B------:R-:W-:Y:S05]  /*0280*/  BSYNC.RECONVERGENT B0 ;  /* 0x0000000000007941 */ /* 0x000fea0003800200 */
.L_x_0:
[----:B-----5:R-:W-:Y:S01]  /*0290*/  FSETP.NEU.AND P0, PT, R10, RZ, PT ;  /* 0x000000ff0a00720b */ /* 0x020fe20003f0d000 */
[----:B------:R-:W-:-:S12]  /*02a0*/  BSSY.RECONVERGENT B0, `(.L_x_2) ;  /* 0x0000008000007945 */ /* 0x000fd80003800200 */
[----:B------:R-:W-:Y:S05]  /*02b0*/  @P0 BRA `(.L_x_3) ;  /* 0x0000000000180947 */ /* 0x000fea0003800000 */
[----:B0-----:R-:W2:Y:S02]  /*02c0*/  LDG.E R11, desc[UR36][R8.64] ;  /* 0x00000024080b7981 */ /* 0x001ea4000c1e1900 */
[----:B--2---:R-:W-:-:S13]  /*02d0*/  FSETP.NEU.AND P0, PT, R11, 1, PT ;  /* 0x3f8000000b00780b */ /* 0x004fda0003f0d000 */
[----:B------:R-:W-:Y:S05]  /*02e0*/  @P0 BRA `(.L_x_3) ;  /* 0x00000000000c0947 */ /* 0x000fea0003800000 */
[----:B------:R-:W-:-:S05]  /*02f0*/  HFMA2 R11, -RZ, RZ, 0, 5.9604644775390625e-08 ;  /* 0x00000001ff0b7431 */ /* 0x000fca00000001ff */
[----:B------:R1:W-:Y:S04]  /*0300*/  REDG.E.ADD.STRONG.GPU desc[UR36][R4.64+0x4], R11 ;  /* 0x0000040b0400798e */ /* 0x0003e8000c12e124 */
[----:B------:R1:W5:Y:S02]  /*0310*/  LDG.E R10, desc[UR36][R2.64] ;  /* 0x00000024020a7981 */ /* 0x000364000c1e1900 */
.L_x_3:
[----:B------:R-:W-:Y:S05]  /*0320*/  BSYNC.RECONVERGENT B0 ;  /* 0x0000000000007941 */ /* 0x000fea0003800200 */
.L_x_2:
[----:B-----5:R-:W-:Y:S01]  /*0330*/  FSETP.NEU.AND P0, PT, R10, 1, PT ;  /* 0x3f8000000a00780b */ /* 0x020fe20003f0d000 */
[----:B------:R-:W-:-:S12]  /*0340*/  BSSY.RECONVERGENT B0, `(.L_x_4) ;  /* 0x0000007000007945 */ /* 0x000fd80003800200 */
[----:B------:R-:W-:Y:S05]  /*0350*/  @P0 BRA `(.L_x_5) ;  /* 0x0000000000140947 */ /* 0x000fea0003800000 */
[----:B------:R-:W2:Y:S02]  /*0360*/  LDG.E R8, desc[UR36][R8.64] ;  /* 0x0000002408087981 */ /* 0x000ea4000c1e1900 */
[----:B--2---:R-:W-:-:S13]  /*0370*/  FSETP.NEU.AND P0, PT, R8, RZ, PT ;  /* 0x000000ff0800720b */ /* 0x004fda0003f0d000 */
[----:B------:R-:W-:Y:S05]  /*0380*/  @P0 BRA `(.L_x_5) ;  /* 0x0000000000080947 */ /* 0x000fea0003800000 */
[----:B01----:R-:W-:-:S05]  /*0390*/  IMAD.MOV.U32 R3, RZ, RZ, 0x1 ;  /* 0x00000001ff037424 */ /* 0x003fca00078e00ff */
[----:B------:R2:W-:Y:S02]  /*03a0*/  REDG.E.ADD.STRONG.GPU desc[UR36][R4.64+0x8], R3 ;  /* 0x000008030400798e */ /* 0x0005e4000c12e124 */
.L_x_5:
[----:B------:R-:W-:Y:S05]  /*03b0*/  BSYNC.RECONVERGENT B0 ;  /* 0x0000000000007941 */ /* 0x000fea0003800200 */
.L_x_4:
[----:B------:R-:W-:-:S06]  /*03c0*/  UIADD3 UR4, UPT, UPT, UR8, -0x1, URZ ;  /* 0xffffffff08047890 */ /* 0x000fcc000fffe0ff */
[----:B------:R-:W-:-:S13]  /*03d0*/  ISETP.NE.AND P0, PT, R13, UR4, PT ;  /* 0x000000040d007c0c */ /* 0x000fda000bf05270 */
[----:B------:R-:W-:Y:S05]  /*03e0*/  @P0 EXIT ;  /* 0x000000000000094d */ /* 0x000fea0003800000 */
[----:B------:R-:W3:Y:S04]  /*03f0*/  LDG.E R8, desc[UR36][R4.64+0x4] ;  /* 0x0000042404087981 */ /* 0x000ee8000c1e1900 */
[----:B------:R-:W3:Y:S04]  /*0400*/  LDG.E R9, desc[UR36][R4.64+0x8] ;  /* 0x0000082404097981 */ /* 0x000ee8000c1e1900 */
[----:B------:R-:W0:Y:S01]  /*0410*/  LDG.E R10, desc[UR36][R4.64] ;  /* 0x00000024040a7981 */ /* 0x000e22000c1e1900 */
[----:B---3--:R-:W-:Y:S01]  /*0420*/  IMAD.IADD R8, R8, 0x1, R9 ;  /* 0x0000000108087824 */ /* 0x008fe200078e0209 */
[----:B012---:R-:W-:Y:S08]  /*0430*/  I2F.F64.U32 R2, R10 ;  /* 0x0000000a00027312 */ /* 0x007ff00000201800 */
[----:B------:R-:W0:Y:S02]  /*0440*/  I2F.F64.U32 R8, R8 ;  /* 0x0000000800087312 */ /* 0x000e240000201800 */
[----:B0-----:R-:W-:-:S06]  /*0450*/  DFMA R2, R8, 0.5, R2 ;  /* 0x3fe000000802782b */ /* 0x001fcc0000000002 */
[----:B------:R-:W0:Y:S02]  /*0460*/  F2I.U32.F64.TRUNC R9, R2 ;  /* 0x0000000200097311 */ /* 0x000e24000030d000 */
[----:B0-----:R-:W-:-:S13]  /*0470*/  ISETP.NE.AND P0, PT, R9, RZ, PT ;  /* 0x000000ff0900720c */ /* 0x001fda0003f05270 */
[----:B------:R-:W-:Y:S05]  /*0480*/  @P0 BRA `(.L_x_6) ;  /* 0x0000000000340947 */ /* 0x000fea0003800000 */
[----:B------:R-:W0:Y:S01]  /*0490*/  LDC.64 R2, c[0x0][0x390] ;  /* 0x0000e400ff027b82 */ /* 0x000e220000000a00 */
[----:B------:R-:W-:Y:S01]  /*04a0*/  MOV R8, 0x0 ;  /* 0x0000000000087802 */ /* 0x000fe20000000f00 */
[----:B------:R1:W-:Y:S01]  /*04b0*/  STL [R1], R0 ;  /* 0x0000000001007387 */ /* 0x0003e20000100800 */
[----:B------:R-:W-:Y:S01]  /*04c0*/  MOV R11, 0xbf800000 ;  /* 0xbf800000000b7802 */ /* 0x000fe20000000f00 */
[----:B------:R-:W2:Y:S04]  /*04d0*/  LDCU.64 UR4, c[0x4][0x8] ;  /* 0x01000100ff0477ac */ /* 0x000ea80008000a00 */
[----:B------:R-:W3:Y:S01]  /*04e0*/  LDC.64 R8, c[0x4][R8] ;  /* 0x0100000008087b82 */ /* 0x000ee20000000a00 */
[----:B--2---:R-:W-:Y:S02]  /*04f0*/  IMAD.U32 R4, RZ, RZ, UR4 ;  /* 0x00000004ff047e24 */ /* 0x004fe4000f8e00ff */
[----:B0-----:R-:W-:-:S04]  /*0500*/  IMAD.WIDE.U32 R2, R0, 0x4, R2 ;  /* 0x0000000400027825 */ /* 0x001fc800078e0002 */
[----:B------:R-:W-:Y:S01]  /*0510*/  IMAD.U32 R5, RZ, RZ, UR5 ;  /* 0x00000005ff057e24 */ /* 0x000fe2000f8e00ff */
[----:B------:R1:W-:Y:S06]  /*0520*/  STG.E desc[UR36][R2.64], R11 ;  /* 0x0000000b02007986 */ /* 0x0003ec000c101924 */
[----:B------:R-:W-:-:S07]  /*0530*/  LEPC R20, `(.L_x_7) ;  /* 0x000000001014794e */ /* 0x000fce0000000000 */
[----:B-1-3--:R-:W-:Y:S05]  /*0540*/  CALL.ABS.NOINC R8 ;  /* 0x0000000008007343 */ /* 0x00afea0003c00000 */
.L_x_7:
[----:B------:R-:W-:Y:S05]  /*0550*/  EXIT ;  /* 0x000000000000794d */ /* 0x000fea0003800000 */
.L_x_6:
[----:B------:R-:W0:Y:S01]  /*0560*/  I2F.U32.RP R4, R9 ;  /* 0x0000000900047306 */ /* 0x000e220000209000 */
[----:B------:R-:W-:Y:S01]  /*0570*/  IMAD.MOV R7, RZ, RZ, -R9 ;  /* 0x000000ffff077224 */ /* 0x000fe200078e0a09 */
[----:B------:R-:W-:Y:S02]  /*0580*/  MOV R2, RZ ;  /* 0x000000ff00027202 */ /* 0x000fe40000000f00 */
[----:B------:R-:W-:-:S04]  /*0590*/  ISETP.NE.U32.AND P2, PT, R9, RZ, PT ;  /* 0x000000ff0900720c */ /* 0x000fc80003f45070 */
[----:B0-----:R-:W0:Y:S02]  /*05a0*/  MUFU.RCP R4, R4 ;  /* 0x0000000400047308 */ /* 0x001e240000001000 */
[----:B0-----:R-:W-:-:S06]  /*05b0*/  IADD3 R5, PT, PT, R4, 0xffffffe, RZ ;  /* 0x0ffffffe04057810 */ /* 0x001fcc0007ffe0ff */
[----:B------:R-:W0:Y:S02]  /*05c0*/  F2I.FTZ.U32.TRUNC.NTZ R3, R5 ;  /* 0x0000000500037305 */ /* 0x000e24000021f000 */
[----:B0-----:R-:W-:-:S04]  /*05d0*/  IMAD R7, R7, R3, RZ ;  /* 0x0000000307077224 */ /* 0x001fc800078e02ff */
[----:B------:R-:W-:-:S06]  /*05e0*/  IMAD.HI.U32 R3, R3, R7, R2 ;  /* 0x0000000703037227 */ /* 0x000fcc00078e0002 */
[----:B------:R-:W-:-:S04]  /*05f0*/  IMAD.HI.U32 R6, R3, R10, RZ ;  /* 0x0000000a03067227 */ /* 0x000fc800078e00ff */
[----:B------:R-:W-:-:S04]  /*0600*/  IMAD.MOV R2, RZ, RZ, -R6 ;  /* 0x000000ffff027224 */ /* 0x000fc800078e0a06 */
[----:B------:R-:W-:Y:S02]  /*0610*/  IMAD R10, R9, R2, R10 ;  /* 0x00000002090a7224 */ /* 0x000fe400078e020a */
[----:B------:R-:W0:Y:S03]  /*0620*/  LDC.64 R2, c[0x0][0x390] ;  /* 0x0000e400ff027b82 */ /* 0x000e260000000a00 */
[----:B------:R-:W-:-:S13]  /*0630*/  ISETP.GE.U32.AND P0, PT, R10, R9, PT ;  /* 0x000000090a00720c */ /* 0x000fda0003f06070 */
[----:B------:R-:W-:Y:S01]  /*0640*/  @P0 IADD3 R10, PT, PT, -R9, R10, RZ ;  /* 0x0000000a090a0210 */ /* 0x000fe20007ffe1ff */
[----:B------:R-:W-:-:S03]  /*0650*/  @P0 VIADD R6, R6, 0x1 ;  /* 0x0000000106060836 */ /* 0x000fc60000000000 */
[----:B------:R-:W-:Y:S01]  /*0660*/  ISETP.GE.U32.AND P1, PT, R10, R9, PT ;  /* 0x000000090a00720c */ /* 0x000fe20003f26070 */
[----:B0-----:R-:W-:-:S12]  /*0670*/  IMAD.WIDE.U32 R2, R0, 0x4, R2 ;  /* 0x0000000400027825 */ /* 0x001fd800078e0002 */
[----:B------:R-:W-:Y:S02]  /*0680*/  @P1 IADD3 R6, PT, PT, R6, 0x1, RZ ;  /* 0x0000000106061810 */ /* 0x000fe40007ffe0ff */
[----:B------:R-:W-:-:S04]  /*0690*/  @!P2 LOP3.LUT R6, RZ, R9, RZ, 0x33, !PT ;  /* 0x00000009ff06a212 */ /* 0x000fc800078e33ff */
[----:B------:R-:W-:-:S05]  /*06a0*/  I2FP.F32.U32 R5, R6 ;  /* 0x0000000600057245 */ /* 0x000fca0000201000 */
[----:B------:R-:W-:Y:S01]  /*06b0*/  STG.E desc[UR36][R2.64], R5 ;  /* 0x0000000502007986 */ /* 0x000fe2000c101924 */
[----:B------:R-:W-:Y:S05]  /*06c0*/  EXIT ;  /* 0x000000000000794d */ /* 0x000fea0003800000 */
.L_x_8:
[----:B------:R-:W-:-:S00]  /*06d0*/  BRA `(.L_x_8) ;  /* 0xfffffffc00fc7947 */ /* 0x000fc0000383ffff */
[----:B------:R-:W-:-:S00]  /*06e0*/  NOP ;  /* 0x0000000000007918 */ /* 0x000fc00000000000 */
        /* <DEDUP_REMOVED lines=9> */
.L_x_9:


//--------------------- .nv.global.init           --------------------------
	.section	.nv.global.init,"aw",@progbits
.nv.global.init:
	.type		$str,@object
	.size		$str,(.L_0 - $str)
$str:
        /*0000*/ 	.byte	0x57, 0x61, 0x72, 0x6e, 0x69, 0x6e, 0x67, 0x3a, 0x20, 0x5a, 0x65, 0x72, 0x6f, 0x20, 0x64, 0x69
        /*0010*/ 	.byte	0x76, 0x69, 0x74, 0x69, 0x6f, 0x6e, 0x20, 0x69, 0x6e, 0x20, 0x66, 0x31, 0x5f, 0x73, 0x63, 0x6f
        /*0020*/ 	.byte	0x72, 0x65, 0x5b, 0x25, 0x69, 0x5d, 0x2c, 0x20, 0x76, 0x61, 0x6c, 0x75, 0x65, 0x20, 0x77, 0x61
        /*0030*/ 	.byte	0x73, 0x20, 0x73, 0x65, 0x74, 0x20, 0x74, 0x6f, 0x20, 0x2d, 0x31, 0x2e, 0x0a, 0x00
.L_0:


//--------------------- .nv.shared.reserved.0     --------------------------
	.section	.nv.shared.reserved.0,"aw",@nobits
	.weak		__nv_reservedSMEM_offset_0_alias
	.size		__nv_reservedSMEM_offset_0_alias, 0, 64
	.other		__nv_reservedSMEM_offset_0_alias,@"STO_CUDA_RESERVED_SHARED STV_DEFAULT"
__nv_reservedSMEM_offset_0_alias:
	.zero		0
	.zero		64


//--------------------- .nv.constant0._Z8F1_ScorePfS_S_iiPj --------------------------
	.section	.nv.constant0._Z8F1_ScorePfS_S_iiPj,"a",@progbits
	.sectionflags	@""
	.align	4
.nv.constant0._Z8F1_ScorePfS_S_iiPj:
	.zero		936


//--------------------- SYMBOLS --------------------------

	.type		.nv.reservedSmem.offset0,@object
	.size		.nv.reservedSmem.offset0,0x4
	.type		vprintf,@function
